//
// Generated by NVIDIA NVVM Compiler
//
// Compiler Build ID: CL-36424714
// Cuda compilation tools, release 13.0, V13.0.88
// Based on NVVM 20.0.0
//

.version 9.0
.target sm_100
.address_size 64

	// .globl	_Z22Brent_Kung_scan_kernelPfS_j
// _ZZ22Brent_Kung_scan_kernelPfS_jE2XY has been demoted

.visible .entry _Z22Brent_Kung_scan_kernelPfS_j(
	.param .u64 .ptr .align 1 _Z22Brent_Kung_scan_kernelPfS_j_param_0,
	.param .u64 .ptr .align 1 _Z22Brent_Kung_scan_kernelPfS_j_param_1,
	.param .u32 _Z22Brent_Kung_scan_kernelPfS_j_param_2
)
{
	.reg .pred 	%p<10>;
	.reg .b32 	%r<25>;
	.reg .b32 	%f<20>;
	.reg .b64 	%rd<13>;
	// demoted variable
	.shared .align 4 .b8 _ZZ22Brent_Kung_scan_kernelPfS_jE2XY[40];
	ld.param.u64 	%rd3, [_Z22Brent_Kung_scan_kernelPfS_j_param_0];
	ld.param.u64 	%rd4, [_Z22Brent_Kung_scan_kernelPfS_j_param_1];
	ld.param.u32 	%r7, [_Z22Brent_Kung_scan_kernelPfS_j_param_2];
	cvta.to.global.u64 	%rd1, %rd4;
	cvta.to.global.u64 	%rd2, %rd3;
	mov.u32 	%r8, %ctaid.x;
	mov.u32 	%r1, %ntid.x;
	mul.lo.s32 	%r9, %r8, %r1;
	shl.b32 	%r10, %r9, 1;
	mov.u32 	%r2, %tid.x;
	add.s32 	%r3, %r10, %r2;
	setp.ge.u32 	%p1, %r3, %r7;
	shl.b32 	%r11, %r2, 2;
	mov.u32 	%r12, _ZZ22Brent_Kung_scan_kernelPfS_jE2XY;
	add.s32 	%r4, %r12, %r11;
	@%p1 bra 	$L__BB0_2;
	mul.wide.u32 	%rd5, %r3, 4;
	add.s64 	%rd6, %rd2, %rd5;
	ld.global.f32 	%f1, [%rd6];
	st.shared.f32 	[%r4], %f1;
$L__BB0_2:
	add.s32 	%r5, %r3, %r1;
	setp.ge.u32 	%p2, %r5, %r7;
	shl.b32 	%r13, %r1, 2;
	add.s32 	%r6, %r4, %r13;
	@%p2 bra 	$L__BB0_4;
	mul.wide.u32 	%rd7, %r5, 4;
	add.s64 	%rd8, %rd2, %rd7;
	ld.global.f32 	%f2, [%rd8];
	st.shared.f32 	[%r6], %f2;
$L__BB0_4:
	bar.sync 	0;
	setp.gt.u32 	%p3, %r2, 4;
	@%p3 bra 	$L__BB0_6;
	add.s32 	%r15, %r4, %r11;
	ld.shared.f32 	%f3, [%r15];
	ld.shared.f32 	%f4, [%r15+4];
	add.f32 	%f5, %f3, %f4;
	st.shared.f32 	[%r15+4], %f5;
$L__BB0_6:
	bar.sync 	0;
	setp.gt.u32 	%p4, %r2, 1;
	@%p4 bra 	$L__BB0_8;
	shl.b32 	%r16, %r2, 4;
	add.s32 	%r18, %r12, %r16;
	ld.shared.f32 	%f6, [%r18+4];
	ld.shared.f32 	%f7, [%r18+12];
	add.f32 	%f8, %f6, %f7;
	st.shared.f32 	[%r18+12], %f8;
$L__BB0_8:
	bar.sync 	0;
	setp.ne.s32 	%p5, %r2, 0;
	@%p5 bra 	$L__BB0_10;
	ld.shared.f32 	%f9, [_ZZ22Brent_Kung_scan_kernelPfS_jE2XY+12];
	ld.shared.f32 	%f10, [_ZZ22Brent_Kung_scan_kernelPfS_jE2XY+28];
	add.f32 	%f11, %f9, %f10;
	st.shared.f32 	[_ZZ22Brent_Kung_scan_kernelPfS_jE2XY+28], %f11;
$L__BB0_10:
	setp.gt.u32 	%p6, %r2, 1;
	bar.sync 	0;
	bar.sync 	0;
	@%p6 bra 	$L__BB0_12;
	shl.b32 	%r19, %r2, 4;
	add.s32 	%r21, %r12, %r19;
	ld.shared.f32 	%f12, [%r21+12];
	ld.shared.f32 	%f13, [%r21+20];
	add.f32 	%f14, %f12, %f13;
	st.shared.f32 	[%r21+20], %f14;
$L__BB0_12:
	bar.sync 	0;
	setp.gt.u32 	%p7, %r2, 3;
	@%p7 bra 	$L__BB0_14;
	shl.b32 	%r22, %r2, 3;
	add.s32 	%r24, %r12, %r22;
	ld.shared.f32 	%f15, [%r24+4];
	ld.shared.f32 	%f16, [%r24+8];
	add.f32 	%f17, %f15, %f16;
	st.shared.f32 	[%r24+8], %f17;
$L__BB0_14:
	setp.ge.u32 	%p8, %r3, %r7;
	bar.sync 	0;
	@%p8 bra 	$L__BB0_16;
	ld.shared.f32 	%f18, [%r4];
	mul.wide.u32 	%rd9, %r3, 4;
	add.s64 	%rd10, %rd1, %rd9;
	st.global.f32 	[%rd10], %f18;
$L__BB0_16:
	setp.ge.u32 	%p9, %r5, %r7;
	@%p9 bra 	$L__BB0_18;
	ld.shared.f32 	%f19, [%r6];
	mul.wide.u32 	%rd11, %r5, 4;
	add.s64 	%rd12, %rd1, %rd11;
	st.global.f32 	[%rd12], %f19;
$L__BB0_18:
	ret;

}


// ===== COMPILED SASS (sm_100) =====

	.target	sm_100

	.elftype	@"ET_EXEC"


//--------------------- .note.nv.tkinfo           --------------------------
	.section	.note.nv.tkinfo,"",@"SHT_NOTE"
	.sectionflags	@"SHF_NOTE_NV_TKINFO"
	.tkinfo
        /*0018*/ 	.word	0x00000002
        /*0030*/ 	.string	""
        /*0030*/ 	.string	"ptxas"
        /*0030*/ 	.string	"Cuda compilation tools, release 13.0, V13.0.88"
        /*0030*/ 	.string	"Build cuda_13.0.r13.0/compiler.36424714_0"
        /*0030*/ 	.string	"-arch sm_100 -m 64 "



//--------------------- .note.nv.cuinfo           --------------------------
	.section	.note.nv.cuinfo,"",@"SHT_NOTE"
	.sectionflags	@"SHF_NOTE_NV_CUINFO"
        /*0018*/ 	.short	0x0002
        /*001a*/ 	.short	0x0064
        /*001c*/ 	.short	0x0082
	.zero		2


//--------------------- .nv.info                  --------------------------
	.section	.nv.info,"",@"SHT_CUDA_INFO"
	.align	4


	//----- nvinfo : EIATTR_REGCOUNT
	.align		4
        /*0000*/ 	.byte	0x04, 0x2f
        /*0002*/ 	.short	(.L_1 - .L_0)
	.align		4
.L_0:
        /*0004*/ 	.word	index@(_Z22Brent_Kung_scan_kernelPfS_j)
        /*0008*/ 	.word	0x0000000f


	//----- nvinfo : EIATTR_FRAME_SIZE
	.align		4
.L_1:
        /*000c*/ 	.byte	0x04, 0x11
        /*000e*/ 	.short	(.L_3 - .L_2)
	.align		4
.L_2:
        /*0010*/ 	.word	index@(_Z22Brent_Kung_scan_kernelPfS_j)
        /*0014*/ 	.word	0x00000000


	//----- nvinfo : EIATTR_MIN_STACK_SIZE
	.align		4
.L_3:
        /*0018*/ 	.byte	0x04, 0x12
        /*001a*/ 	.short	(.L_5 - .L_4)
	.align		4
.L_4:
        /*001c*/ 	.word	index@(_Z22Brent_Kung_scan_kernelPfS_j)
        /*0020*/ 	.word	0x00000000
.L_5:


//--------------------- .nv.compat                --------------------------
	.section	.nv.compat,"",@"SHT_CUDA_COMPAT_INFO"
	.align	4
        /*0000*/ 	.byte	0x02, 0x09, 0x00, 0x00, 0x02, 0x02, 0x01, 0x00, 0x02, 0x05, 0x05, 0x00, 0x03, 0x07, 0x01, 0x01
        /*0010*/ 	.byte	0x02, 0x03, 0x00, 0x00, 0x02, 0x06, 0x01, 0x00, 0x04, 0x0b, 0x08, 0x00, 0x09, 0x00, 0x00, 0x00
        /*0020*/ 	.byte	0x00, 0x00, 0x00, 0x00


//--------------------- .nv.info._Z22Brent_Kung_scan_kernelPfS_j --------------------------
	.section	.nv.info._Z22Brent_Kung_scan_kernelPfS_j,"",@"SHT_CUDA_INFO"
	.sectionflags	@""
	.align	4


	//----- nvinfo : EIATTR_CUDA_API_VERSION
	.align		4
        /*0000*/ 	.byte	0x04, 0x37
        /*0002*/ 	.short	(.L_7 - .L_6)
.L_6:
        /*0004*/ 	.word	0x00000082


	//----- nvinfo : EIATTR_KPARAM_INFO
	.align		4
.L_7:
        /*0008*/ 	.byte	0x04, 0x17
        /*000a*/ 	.short	(.L_9 - .L_8)
.L_8:
        /*000c*/ 	.word	0x00000000
        /*0010*/ 	.short	0x0002
        /*0012*/ 	.short	0x0010
        /*0014*/ 	.byte	0x00, 0xf0, 0x11, 0x00


	//----- nvinfo : EIATTR_KPARAM_INFO
	.align		4
.L_9:
        /*0018*/ 	.byte	0x04, 0x17
        /*001a*/ 	.short	(.L_11 - .L_10)
.L_10:
        /*001c*/ 	.word	0x00000000
        /*0020*/ 	.short	0x0001
        /*0022*/ 	.short	0x0008
        /*0024*/ 	.byte	0x00, 0xf5, 0x21, 0x00


	//----- nvinfo : EIATTR_KPARAM_INFO
	.align		4
.L_11:
        /*0028*/ 	.byte	0x04, 0x17
        /*002a*/ 	.short	(.L_13 - .L_12)
.L_12:
        /*002c*/ 	.word	0x00000000
        /*0030*/ 	.short	0x0000
        /*0032*/ 	.short	0x0000
        /*0034*/ 	.byte	0x00, 0xf5, 0x21, 0x00


	//----- nvinfo : EIATTR_SPARSE_MMA_MASK
	.align		4
.L_13:
        /*0038*/ 	.byte	0x03, 0x50
        /*003a*/ 	.short	0x0000


	//----- nvinfo : EIATTR_MAXREG_COUNT
	.align		4
        /*003c*/ 	.byte	0x03, 0x1b
        /*003e*/ 	.short	0x00ff


	//----- nvinfo : EIATTR_NUM_BARRIERS
	.align		4
        /*0040*/ 	.byte	0x02, 0x4c
        /*0042*/ 	.byte	0x01
	.zero		1


	//----- nvinfo : EIATTR_MERCURY_ISA_VERSION
	.align		4
        /*0044*/ 	.byte	0x03, 0x5f
        /*0046*/ 	.short	0x0101


	//----- nvinfo : EIATTR_VRC_CTA_INIT_COUNT
	.align		4
        /*0048*/ 	.byte	0x02, 0x4a
	.zero		1
	.zero		1


	//----- nvinfo : EIATTR_EXIT_INSTR_OFFSETS
	.align		4
        /*004c*/ 	.byte	0x04, 0x1c
        /*004e*/ 	.short	(.L_15 - .L_14)


	//   ....[0]....
.L_14:
        /*0050*/ 	.word	0x000003f0


	//   ....[1]....
        /*0054*/ 	.word	0x00000440


	//----- nvinfo : EIATTR_CBANK_PARAM_SIZE
	.align		4
.L_15:
        /*0058*/ 	.byte	0x03, 0x19
        /*005a*/ 	.short	0x0014


	//----- nvinfo : EIATTR_PARAM_CBANK
	.align		4
        /*005c*/ 	.byte	0x04, 0x0a
        /*005e*/ 	.short	(.L_17 - .L_16)
	.align		4
.L_16:
        /*0060*/ 	.word	index@(.nv.constant0._Z22Brent_Kung_scan_kernelPfS_j)
        /*0064*/ 	.short	0x0380
        /*0066*/ 	.short	0x0014


	//----- nvinfo : EIATTR_SW_WAR
	.align		4
.L_17:
        /*0068*/ 	.byte	0x04, 0x36
        /*006a*/ 	.short	(.L_19 - .L_18)
.L_18:
        /*006c*/ 	.word	0x00000008
.L_19:


//--------------------- .nv.callgraph             --------------------------
	.section	.nv.callgraph,"",@"SHT_CUDA_CALLGRAPH"
	.align	4
	.sectionentsize	8
	.align		4
        /*0000*/ 	.word	0x00000000
	.align		4
        /*0004*/ 	.word	0xffffffff
	.align		4
        /*0008*/ 	.word	0x00000000
	.align		4
        /*000c*/ 	.word	0xfffffffe
	.align		4
        /*0010*/ 	.word	0x00000000
	.align		4
        /*0014*/ 	.word	0xfffffffd
	.align		4
        /*0018*/ 	.word	0x00000000
	.align		4
        /*001c*/ 	.word	0xfffffffc


//--------------------- .text._Z22Brent_Kung_scan_kernelPfS_j --------------------------
	.section	.text._Z22Brent_Kung_scan_kernelPfS_j,"ax",@progbits
	.align	128
        .global         _Z22Brent_Kung_scan_kernelPfS_j
        .type           _Z22Brent_Kung_scan_kernelPfS_j,@function
        .size           _Z22Brent_Kung_scan_kernelPfS_j,(.L_x_1 - _Z22Brent_Kung_scan_kernelPfS_j)
        .other          _Z22Brent_Kung_scan_kernelPfS_j,@"STO_CUDA_ENTRY STV_DEFAULT"
_Z22Brent_Kung_scan_kernelPfS_j:
.text._Z22Brent_Kung_scan_kernelPfS_j:
[----:B------:R-:W-:Y:S01]  /*0000*/  LDC R1, c[0x0][0x37c] ;  /* 0x0000df00ff017b82 */ /* 0x000fe20000000800 */
[----:B------:R-:W0:Y:S07]  /*0010*/  S2R R3, SR_TID.X ;  /* 0x0000000000037919 */ /* 0x000e2e0000002100 */
[----:B------:R-:W1:Y:S01]  /*0020*/  S2UR UR4, SR_CTAID.X ;  /* 0x00000000000479c3 */ /* 0x000e620000002500 */
[----:B------:R-:W2:Y:S01]  /*0030*/  LDCU UR5, c[0x0][0x390] ;  /* 0x00007200ff0577ac */ /* 0x000ea20008000800 */
[----:B------:R-:W3:Y:S06]  /*0040*/  LDCU.64 UR6, c[0x0][0x358] ;  /* 0x00006b00ff0677ac */ /* 0x000eec0008000a00 */
[----:B------:R-:W1:Y:S02]  /*0050*/  LDC R5, c[0x0][0x360] ;  /* 0x0000d800ff057b82 */ /* 0x000e640000000800 */
[----:B-1----:R-:W-:-:S04]  /*0060*/  IMAD R2, R5, UR4, RZ ;  /* 0x0000000405027c24 */ /* 0x002fc8000f8e02ff */
[----:B0-----:R-:W-:-:S04]  /*0070*/  IMAD R2, R2, 0x2, R3 ;  /* 0x0000000202027824 */ /* 0x001fc800078e0203 */
[C---:B------:R-:W-:Y:S01]  /*0080*/  IMAD.IADD R0, R2.reuse, 0x1, R5 ;  /* 0x0000000102007824 */ /* 0x040fe200078e0205 */
[----:B--2---:R-:W-:-:S04]  /*0090*/  ISETP.GE.U32.AND P1, PT, R2, UR5, PT ;  /* 0x0000000502007c0c */ /* 0x004fc8000bf26070 */
[----:B------:R-:W-:-:S09]  /*00a0*/  ISETP.GE.U32.AND P0, PT, R0, UR5, PT ;  /* 0x0000000500007c0c */ /* 0x000fd2000bf06070 */
[----:B------:R-:W0:Y:S08]  /*00b0*/  @!P1 LDC.64 R6, c[0x0][0x380] ;  /* 0x0000e000ff069b82 */ /* 0x000e300000000a00 */
[----:B------:R-:W1:Y:S01]  /*00c0*/  @!P0 LDC.64 R8, c[0x0][0x380] ;  /* 0x0000e000ff088b82 */ /* 0x000e620000000a00 */
[----:B0-----:R-:W-:-:S06]  /*00d0*/  @!P1 IMAD.WIDE.U32 R6, R2, 0x4, R6 ;  /* 0x0000000402069825 */ /* 0x001fcc00078e0006 */
[----:B---3--:R-:W2:Y:S01]  /*00e0*/  @!P1 LDG.E R7, desc[UR6][R6.64] ;  /* 0x0000000606079981 */ /* 0x008ea2000c1e1900 */
[----:B-1----:R-:W-:-:S06]  /*00f0*/  @!P0 IMAD.WIDE.U32 R8, R0, 0x4, R8 ;  /* 0x0000000400088825 */ /* 0x002fcc00078e0008 */
[----:B------:R0:W3:Y:S01]  /*0100*/  @!P0 LDG.E R9, desc[UR6][R8.64] ;  /* 0x0000000608098981 */ /* 0x0000e2000c1e1900 */
[----:B------:R-:W1:Y:S01]  /*0110*/  S2UR UR5, SR_CgaCtaId ;  /* 0x00000000000579c3 */ /* 0x000e620000008800 */
[----:B------:R-:W-:Y:S01]  /*0120*/  UMOV UR4, 0x400 ;  /* 0x0000040000047882 */ /* 0x000fe20000000000 */
[----:B------:R-:W-:Y:S01]  /*0130*/  ISETP.GT.U32.AND P3, PT, R3, 0x4, PT ;  /* 0x000000040300780c */ /* 0x000fe20003f64070 */
[----:B-1----:R-:W-:-:S06]  /*0140*/  ULEA UR4, UR5, UR4, 0x18 ;  /* 0x0000000405047291 */ /* 0x002fcc000f8ec0ff */
[----:B------:R-:W-:-:S04]  /*0150*/  LEA R10, R3, UR4, 0x2 ;  /* 0x00000004030a7c11 */ /* 0x000fc8000f8e10ff */
[-C--:B------:R-:W-:Y:S02]  /*0160*/  LEA R4, R5, R10.reuse, 0x2 ;  /* 0x0000000a05047211 */ /* 0x080fe400078e10ff */
[C---:B------:R-:W-:Y:S02]  /*0170*/  @!P3 LEA R5, R3.reuse, R10, 0x2 ;  /* 0x0000000a0305b211 */ /* 0x040fe400078e10ff */
[----:B------:R-:W-:-:S13]  /*0180*/  ISETP.GT.U32.AND P2, PT, R3, 0x1, PT ;  /* 0x000000010300780c */ /* 0x000fda0003f44070 */
[----:B0-----:R-:W-:Y:S01]  /*0190*/  @!P2 LEA R8, R3, UR4, 0x4 ;  /* 0x000000040308ac11 */ /* 0x001fe2000f8e20ff */
[----:B--2---:R-:W-:Y:S04]  /*01a0*/  @!P1 STS [R10], R7 ;  /* 0x000000070a009388 */ /* 0x004fe80000000800 */
[----:B---3--:R-:W-:Y:S01]  /*01b0*/  @!P0 STS [R4], R9 ;  /* 0x0000000904008388 */ /* 0x008fe20000000800 */
[----:B------:R-:W-:Y:S06]  /*01c0*/  BAR.SYNC.DEFER_BLOCKING 0x0 ;  /* 0x0000000000007b1d */ /* 0x000fec0000010000 */
[----:B------:R-:W-:Y:S04]  /*01d0*/  @!P3 LDS R6, [R5] ;  /* 0x000000000506b984 */ /* 0x000fe80000000800 */
[----:B------:R-:W0:Y:S02]  /*01e0*/  @!P3 LDS R11, [R5+0x4] ;  /* 0x00000400050bb984 */ /* 0x000e240000000800 */
[----:B0-----:R-:W-:-:S05]  /*01f0*/  @!P3 FADD R6, R6, R11 ;  /* 0x0000000b0606b221 */ /* 0x001fca0000000000 */
[----:B------:R-:W-:Y:S01]  /*0200*/  @!P3 STS [R5+0x4], R6 ;  /* 0x000004060500b388 */ /* 0x000fe20000000800 */
[----:B------:R-:W-:Y:S06]  /*0210*/  BAR.SYNC.DEFER_BLOCKING 0x0 ;  /* 0x0000000000007b1d */ /* 0x000fec0000010000 */
[----:B------:R-:W-:Y:S04]  /*0220*/  @!P2 LDS R11, [R8+0x4] ;  /* 0x00000400080ba984 */ /* 0x000fe80000000800 */
[----:B------:R-:W0:Y:S01]  /*0230*/  @!P2 LDS R12, [R8+0xc] ;  /* 0x00000c00080ca984 */ /* 0x000e220000000800 */
[----:B------:R-:W-:Y:S01]  /*0240*/  ISETP.NE.AND P3, PT, R3, RZ, PT ;  /* 0x000000ff0300720c */ /* 0x000fe20003f65270 */
[----:B0-----:R-:W-:-:S05]  /*0250*/  @!P2 FADD R11, R11, R12 ;  /* 0x0000000c0b0ba221 */ /* 0x001fca0000000000 */
[----:B------:R-:W-:Y:S01]  /*0260*/  @!P2 STS [R8+0xc], R11 ;  /* 0x00000c0b0800a388 */ /* 0x000fe20000000800 */
[----:B------:R-:W-:Y:S06]  /*0270*/  BAR.SYNC.DEFER_BLOCKING 0x0 ;  /* 0x0000000000007b1d */ /* 0x000fec0000010000 */
[----:B------:R-:W-:Y:S04]  /*0280*/  @!P3 LDS R7, [UR4+0xc] ;  /* 0x00000c04ff07b984 */ /* 0x000fe80008000800 */
[----:B------:R-:W0:Y:S02]  /*0290*/  @!P3 LDS R12, [UR4+0x1c] ;  /* 0x00001c04ff0cb984 */ /* 0x000e240008000800 */
[----:B0-----:R-:W-:-:S05]  /*02a0*/  @!P3 FADD R7, R7, R12 ;  /* 0x0000000c0707b221 */ /* 0x001fca0000000000 */
[----:B------:R-:W-:Y:S01]  /*02b0*/  @!P3 STS [UR4+0x1c], R7 ;  /* 0x00001c07ff00b988 */ /* 0x000fe20008000804 */
[C---:B------:R-:W-:Y:S01]  /*02c0*/  @!P2 LEA R12, R3.reuse, UR4, 0x4 ;  /* 0x00000004030cac11 */ /* 0x040fe2000f8e20ff */
[----:B------:R-:W-:Y:S08]  /*02d0*/  BAR.SYNC.DEFER_BLOCKING 0x0 ;  /* 0x0000000000007b1d */ /* 0x000ff00000010000 */
[----:B------:R-:W-:Y:S06]  /*02e0*/  BAR.SYNC.DEFER_BLOCKING 0x0 ;  /* 0x0000000000007b1d */ /* 0x000fec0000010000 */
[----:B------:R-:W-:Y:S04]  /*02f0*/  @!P2 LDS R5, [R12+0xc] ;  /* 0x00000c000c05a984 */ /* 0x000fe80000000800 */
[----:B------:R-:W0:Y:S01]  /*0300*/  @!P2 LDS R6, [R12+0x14] ;  /* 0x000014000c06a984 */ /* 0x000e220000000800 */
[----:B------:R-:W-:-:S13]  /*0310*/  ISETP.GT.U32.AND P3, PT, R3, 0x3, PT ;  /* 0x000000030300780c */ /* 0x000fda0003f64070 */
[----:B------:R-:W-:Y:S01]  /*0320*/  @!P3 LEA R8, R3, UR4, 0x3 ;  /* 0x000000040308bc11 */ /* 0x000fe2000f8e18ff */
[----:B0-----:R-:W-:-:S05]  /*0330*/  @!P2 FADD R5, R5, R6 ;  /* 0x000000060505a221 */ /* 0x001fca0000000000 */
[----:B------:R-:W-:Y:S01]  /*0340*/  @!P2 STS [R12+0x14], R5 ;  /* 0x000014050c00a388 */ /* 0x000fe20000000800 */
[----:B------:R-:W-:Y:S06]  /*0350*/  BAR.SYNC.DEFER_BLOCKING 0x0 ;  /* 0x0000000000007b1d */ /* 0x000fec0000010000 */
[----:B------:R-:W-:Y:S04]  /*0360*/  @!P3 LDS R3, [R8+0x4] ;  /* 0x000004000803b984 */ /* 0x000fe80000000800 */
[----:B------:R-:W0:Y:S02]  /*0370*/  @!P3 LDS R6, [R8+0x8] ;  /* 0x000008000806b984 */ /* 0x000e240000000800 */
[----:B0-----:R-:W-:-:S02]  /*0380*/  @!P3 FADD R9, R3, R6 ;  /* 0x000000060309b221 */ /* 0x001fc40000000000 */
[----:B------:R-:W0:Y:S03]  /*0390*/  @!P1 LDC.64 R6, c[0x0][0x388] ;  /* 0x0000e200ff069b82 */ /* 0x000e260000000a00 */
[----:B------:R-:W-:Y:S05]  /*03a0*/  @!P3 STS [R8+0x8], R9 ;  /* 0x000008090800b388 */ /* 0x000fea0000000800 */
[----:B------:R-:W-:Y:S06]  /*03b0*/  BAR.SYNC.DEFER_BLOCKING 0x0 ;  /* 0x0000000000007b1d */ /* 0x000fec0000010000 */
[----:B------:R-:W1:Y:S01]  /*03c0*/  @!P1 LDS R11, [R10] ;  /* 0x000000000a0b9984 */ /* 0x000e620000000800 */
[----:B0-----:R-:W-:-:S05]  /*03d0*/  @!P1 IMAD.WIDE.U32 R2, R2, 0x4, R6 ;  /* 0x0000000402029825 */ /* 0x001fca00078e0006 */
[----:B-1----:R0:W-:Y:S01]  /*03e0*/  @!P1 STG.E desc[UR6][R2.64], R11 ;  /* 0x0000000b02009986 */ /* 0x0021e2000c101906 */
[----:B------:R-:W-:Y:S05]  /*03f0*/  @P0 EXIT ;  /* 0x000000000000094d */ /* 0x000fea0003800000 */
[----:B------:R-:W1:Y:S01]  /*0400*/  LDS R5, [R4] ;  /* 0x0000000004057984 */ /* 0x000e620000000800 */
[----:B0-----:R-:W0:Y:S02]  /*0410*/  LDC.64 R2, c[0x0][0x388] ;  /* 0x0000e200ff027b82 */ /* 0x001e240000000a00 */
[----:B0-----:R-:W-:-:S05]  /*0420*/  IMAD.WIDE.U32 R2, R0, 0x4, R2 ;  /* 0x0000000400027825 */ /* 0x001fca00078e0002 */
[----:B-1----:R-:W-:Y:S01]  /*0430*/  STG.E desc[UR6][R2.64], R5 ;  /* 0x0000000502007986 */ /* 0x002fe2000c101906 */
[----:B------:R-:W-:Y:S05]  /*0440*/  EXIT ;  /* 0x000000000000794d */ /* 0x000fea0003800000 */
.L_x_0:
[----:B------:R-:W-:-:S00]  /*0450*/  BRA `(.L_x_0) ;  /* 0xfffffffc00fc7947 */ /* 0x000fc0000383ffff */
[----:B------:R-:W-:-:S00]  /*0460*/  NOP ;  /* 0x0000000000007918 */ /* 0x000fc00000000000 */
        /* <DEDUP_REMOVED lines=9> */
.L_x_1:


//--------------------- .nv.shared._Z22Brent_Kung_scan_kernelPfS_j --------------------------
	.section	.nv.shared._Z22Brent_Kung_scan_kernelPfS_j,"aw",@nobits
	.sectionflags	@""
	.align	4
.nv.shared._Z22Brent_Kung_scan_kernelPfS_j:
	.zero		1064


//--------------------- .nv.shared.reserved.0     --------------------------
	.section	.nv.shared.reserved.0,"aw",@nobits
	.weak		__nv_reservedSMEM_offset_0_alias
	.size		__nv_reservedSMEM_offset_0_alias, 0, 64
	.other		__nv_reservedSMEM_offset_0_alias,@"STO_CUDA_RESERVED_SHARED STV_DEFAULT"
__nv_reservedSMEM_offset_0_alias:
	.zero		0
	.zero		64


//--------------------- .nv.constant0._Z22Brent_Kung_scan_kernelPfS_j --------------------------
	.section	.nv.constant0._Z22Brent_Kung_scan_kernelPfS_j,"a",@progbits
	.sectionflags	@""
	.align	4
.nv.constant0._Z22Brent_Kung_scan_kernelPfS_j:
	.zero		916


//--------------------- SYMBOLS --------------------------

	.type		.nv.reservedSmem.offset0,@object
	.size		.nv.reservedSmem.offset0,0x4
	.type		.nv.reservedSmem.cap,@object
	.size		.nv.reservedSmem.cap,0x4
